	.headerflags	@"EF_CUDA_TEXMODE_UNIFIED EF_CUDA_64BIT_ADDRESS EF_CUDA_ACCELERATORS EF_CUDA_SM90 EF_CUDA_VIRTUAL_SM(EF_CUDA_SM90)"
	.elftype	@"ET_EXEC"


//--------------------- .nv.info                  --------------------------
	.section	.nv.info,"",@"SHT_CUDA_INFO"
	.align	4


	//----- nvinfo : EIATTR_REGCOUNT
	.align		4
        /*0000*/ 	.byte	0x04, 0x2f
        /*0002*/ 	.short	(.L_2 - .L_1)
	.align		4
.L_1:
        /*0004*/ 	.word	index@(triton_)
        /*0008*/ 	.word	0x00000028


	//----- nvinfo : EIATTR_MIN_STACK_SIZE
	.align		4
.L_2:
        /*000c*/ 	.byte	0x04, 0x12
        /*000e*/ 	.short	(.L_4 - .L_3)
	.align		4
.L_3:
        /*0010*/ 	.word	index@(triton_)
        /*0014*/ 	.word	0x00000000


	//----- nvinfo : EIATTR_FRAME_SIZE
	.align		4
.L_4:
        /*0018*/ 	.byte	0x04, 0x11
        /*001a*/ 	.short	(.L_6 - .L_5)
	.align		4
.L_5:
        /*001c*/ 	.word	index@(triton_)
        /*0020*/ 	.word	0x00000000


	//----- nvinfo : EIATTR_MIN_STACK_SIZE
	.align		4
.L_6:
        /*0024*/ 	.byte	0x04, 0x12
        /*0026*/ 	.short	(.L_8 - .L_7)
	.align		4
.L_7:
        /*0028*/ 	.word	index@(triton_)
        /*002c*/ 	.word	0x00000000
.L_8:


//--------------------- .nv.info.triton_          --------------------------
	.section	.nv.info.triton_,"",@"SHT_CUDA_INFO"
	.sectionflags	@""
	.align	4


	//----- nvinfo : EIATTR_CUDA_API_VERSION
	.align		4
        /*0000*/ 	.byte	0x04, 0x37
        /*0002*/ 	.short	(.L_10 - .L_9)
.L_9:
        /*0004*/ 	.word	0x0000007c


	//----- nvinfo : EIATTR_KPARAM_INFO
	.align		4
.L_10:
        /*0008*/ 	.byte	0x04, 0x17
        /*000a*/ 	.short	(.L_12 - .L_11)
.L_11:
        /*000c*/ 	.word	0x00000000
        /*0010*/ 	.short	0x000b
        /*0012*/ 	.short	0x0050
        /*0014*/ 	.byte	0x00, 0xf0, 0x11, 0x00


	//----- nvinfo : EIATTR_KPARAM_INFO
	.align		4
.L_12:
        /*0018*/ 	.byte	0x04, 0x17
        /*001a*/ 	.short	(.L_14 - .L_13)
.L_13:
        /*001c*/ 	.word	0x00000000
        /*0020*/ 	.short	0x000a
        /*0022*/ 	.short	0x004c
        /*0024*/ 	.byte	0x00, 0xf0, 0x11, 0x00


	//----- nvinfo : EIATTR_KPARAM_INFO
	.align		4
.L_14:
        /*0028*/ 	.byte	0x04, 0x17
        /*002a*/ 	.short	(.L_16 - .L_15)
.L_15:
        /*002c*/ 	.word	0x00000000
        /*0030*/ 	.short	0x0009
        /*0032*/ 	.short	0x0048
        /*0034*/ 	.byte	0x00, 0xf0, 0x11, 0x00


	//----- nvinfo : EIATTR_KPARAM_INFO
	.align		4
.L_16:
        /*0038*/ 	.byte	0x04, 0x17
        /*003a*/ 	.short	(.L_18 - .L_17)
.L_17:
        /*003c*/ 	.word	0x00000000
        /*0040*/ 	.short	0x0008
        /*0042*/ 	.short	0x0040
        /*0044*/ 	.byte	0x00, 0xf0, 0x21, 0x00


	//----- nvinfo : EIATTR_KPARAM_INFO
	.align		4
.L_18:
        /*0048*/ 	.byte	0x04, 0x17
        /*004a*/ 	.short	(.L_20 - .L_19)
.L_19:
        /*004c*/ 	.word	0x00000000
        /*0050*/ 	.short	0x0007
        /*0052*/ 	.short	0x0038
        /*0054*/ 	.byte	0x00, 0xf0, 0x21, 0x00


	//----- nvinfo : EIATTR_KPARAM_INFO
	.align		4
.L_20:
        /*0058*/ 	.byte	0x04, 0x17
        /*005a*/ 	.short	(.L_22 - .L_21)
.L_21:
        /*005c*/ 	.word	0x00000000
        /*0060*/ 	.short	0x0006
        /*0062*/ 	.short	0x0030
        /*0064*/ 	.byte	0x00, 0xf0, 0x21, 0x00


	//----- nvinfo : EIATTR_KPARAM_INFO
	.align		4
.L_22:
        /*0068*/ 	.byte	0x04, 0x17
        /*006a*/ 	.short	(.L_24 - .L_23)
.L_23:
        /*006c*/ 	.word	0x00000000
        /*0070*/ 	.short	0x0005
        /*0072*/ 	.short	0x0028
        /*0074*/ 	.byte	0x00, 0xf0, 0x21, 0x00


	//----- nvinfo : EIATTR_KPARAM_INFO
	.align		4
.L_24:
        /*0078*/ 	.byte	0x04, 0x17
        /*007a*/ 	.short	(.L_26 - .L_25)
.L_25:
        /*007c*/ 	.word	0x00000000
        /*0080*/ 	.short	0x0004
        /*0082*/ 	.short	0x0020
        /*0084*/ 	.byte	0x00, 0xf0, 0x21, 0x00


	//----- nvinfo : EIATTR_KPARAM_INFO
	.align		4
.L_26:
        /*0088*/ 	.byte	0x04, 0x17
        /*008a*/ 	.short	(.L_28 - .L_27)
.L_27:
        /*008c*/ 	.word	0x00000000
        /*0090*/ 	.short	0x0003
        /*0092*/ 	.short	0x0018
        /*0094*/ 	.byte	0x00, 0xf0, 0x21, 0x00


	//----- nvinfo : EIATTR_KPARAM_INFO
	.align		4
.L_28:
        /*0098*/ 	.byte	0x04, 0x17
        /*009a*/ 	.short	(.L_30 - .L_29)
.L_29:
        /*009c*/ 	.word	0x00000000
        /*00a0*/ 	.short	0x0002
        /*00a2*/ 	.short	0x0010
        /*00a4*/ 	.byte	0x00, 0xf0, 0x21, 0x00


	//----- nvinfo : EIATTR_KPARAM_INFO
	.align		4
.L_30:
        /*00a8*/ 	.byte	0x04, 0x17
        /*00aa*/ 	.short	(.L_32 - .L_31)
.L_31:
        /*00ac*/ 	.word	0x00000000
        /*00b0*/ 	.short	0x0001
        /*00b2*/ 	.short	0x0008
        /*00b4*/ 	.byte	0x00, 0xf0, 0x21, 0x00


	//----- nvinfo : EIATTR_KPARAM_INFO
	.align		4
.L_32:
        /*00b8*/ 	.byte	0x04, 0x17
        /*00ba*/ 	.short	(.L_34 - .L_33)
.L_33:
        /*00bc*/ 	.word	0x00000000
        /*00c0*/ 	.short	0x0000
        /*00c2*/ 	.short	0x0000
        /*00c4*/ 	.byte	0x00, 0xf0, 0x21, 0x00


	//----- nvinfo : EIATTR_SPARSE_MMA_MASK
	.align		4
.L_34:
        /*00c8*/ 	.byte	0x03, 0x50
        /*00ca*/ 	.short	0x0000


	//----- nvinfo : EIATTR_MAXREG_COUNT
	.align		4
        /*00cc*/ 	.byte	0x03, 0x1b
        /*00ce*/ 	.short	0x00ff


	//----- nvinfo : EIATTR_EXIT_INSTR_OFFSETS
	.align		4
        /*00d0*/ 	.byte	0x04, 0x1c
        /*00d2*/ 	.short	(.L_36 - .L_35)


	//   ....[0]....
.L_35:
        /*00d4*/ 	.word	0x00001350


	//   ....[1]....
        /*00d8*/ 	.word	0x00001370


	//----- nvinfo : EIATTR_MAX_THREADS
	.align		4
.L_36:
        /*00dc*/ 	.byte	0x04, 0x05
        /*00de*/ 	.short	(.L_38 - .L_37)
.L_37:
        /*00e0*/ 	.word	0x00000080
        /*00e4*/ 	.word	0x00000001
        /*00e8*/ 	.word	0x00000001


	//----- nvinfo : EIATTR_CBANK_PARAM_SIZE
	.align		4
.L_38:
        /*00ec*/ 	.byte	0x03, 0x19
        /*00ee*/ 	.short	0x0054


	//----- nvinfo : EIATTR_PARAM_CBANK
	.align		4
        /*00f0*/ 	.byte	0x04, 0x0a
        /*00f2*/ 	.short	(.L_40 - .L_39)
	.align		4
.L_39:
        /*00f4*/ 	.word	index@(.nv.constant0.triton_)
        /*00f8*/ 	.short	0x0210
        /*00fa*/ 	.short	0x0054


	//----- nvinfo : EIATTR_SW_WAR
	.align		4
.L_40:
        /*00fc*/ 	.byte	0x04, 0x36
        /*00fe*/ 	.short	(.L_42 - .L_41)
.L_41:
        /*0100*/ 	.word	0x00000008
.L_42:


//--------------------- .nv.callgraph             --------------------------
	.section	.nv.callgraph,"",@"SHT_CUDA_CALLGRAPH"
	.align	4
	.sectionentsize	8
	.align		4
        /*0000*/ 	.word	0x00000000
	.align		4
        /*0004*/ 	.word	0xffffffff
	.align		4
        /*0008*/ 	.word	0x00000000
	.align		4
        /*000c*/ 	.word	0xfffffffe
	.align		4
        /*0010*/ 	.word	0x00000000
	.align		4
        /*0014*/ 	.word	0xfffffffd
	.align		4
        /*0018*/ 	.word	0x00000000
	.align		4
        /*001c*/ 	.word	0xfffffffc


//--------------------- .nv.constant4             --------------------------
	.section	.nv.constant4,"a",@progbits
	.align	8
	.align		8
.nv.constant4:
        /*0000*/ 	.dword	_$_str


//--------------------- .text.triton_             --------------------------
	.section	.text.triton_,"ax",@progbits
	.align	128
        .global         triton_
        .type           triton_,@function
        .size           triton_,(.L_x_1 - triton_)
        .other          triton_,@"STO_CUDA_ENTRY STV_DEFAULT"
triton_:
.text.triton_:
[----:B------:R-:W0:Y:S01]  /*0000*/  LDC R1, c[0x0][0x28] ;  /* 0x00000a00ff017b82 */ /* 0x000e220000000800 */
[----:B------:R-:W1:Y:S07]  /*0010*/  S2R R0, SR_TID.X ;  /* 0x0000000000007919 */ /* 0x000e6e0000002100 */
[----:B------:R-:W2:Y:S01]  /*0020*/  LDC.64 R4, c[0x0][0x230] ;  /* 0x00008c00ff047b82 */ /* 0x000ea20000000a00 */
[----:B------:R-:W-:Y:S01]  /*0030*/  ULDC UR6, c[0x0][0x260] ;  /* 0x0000980000067ab9 */ /* 0x000fe20000000800 */
[----:B------:R-:W-:Y:S01]  /*0040*/  ULDC UR7, c[0x0][0x258] ;  /* 0x0000960000077ab9 */ /* 0x000fe20000000800 */
[----:B------:R-:W3:Y:S01]  /*0050*/  S2R R3, SR_CTAID.X ;  /* 0x0000000000037919 */ /* 0x000ee20000002500 */
[----:B------:R-:W-:-:S02]  /*0060*/  CS2R R10, SRZ ;  /* 0x00000000000a7805 */ /* 0x000fc4000001ff00 */
[----:B------:R-:W-:Y:S02]  /*0070*/  CS2R R12, SRZ ;  /* 0x00000000000c7805 */ /* 0x000fe4000001ff00 */
[----:B------:R-:W-:Y:S01]  /*0080*/  CS2R R14, SRZ ;  /* 0x00000000000e7805 */ /* 0x000fe2000001ff00 */
[----:B------:R-:W-:Y:S01]  /*0090*/  ULDC.64 UR4, c[0x0][0x208] ;  /* 0x0000820000047ab9 */ /* 0x000fe20000000a00 */
[----:B------:R-:W4:Y:S01]  /*00a0*/  LDC.64 R6, c[0x0][0x238] ;  /* 0x00008e00ff067b82 */ /* 0x000f220000000a00 */
[----:B------:R-:W-:Y:S01]  /*00b0*/  CS2R R26, SRZ ;  /* 0x00000000001a7805 */ /* 0x000fe2000001ff00 */
[----:B------:R-:W-:Y:S01]  /*00c0*/  IMAD.MOV.U32 R23, RZ, RZ, RZ ;  /* 0x000000ffff177224 */ /* 0x000fe200078e00ff */
[----:B------:R-:W-:Y:S02]  /*00d0*/  CS2R R24, SRZ ;  /* 0x0000000000187805 */ /* 0x000fe4000001ff00 */
[----:B------:R-:W-:Y:S01]  /*00e0*/  CS2R R28, SRZ ;  /* 0x00000000001c7805 */ /* 0x000fe2000001ff00 */
[----:B------:R-:W-:-:S02]  /*00f0*/  IMAD.MOV.U32 R30, RZ, RZ, RZ ;  /* 0x000000ffff1e7224 */ /* 0x000fc400078e00ff */
[----:B------:R-:W5:Y:S01]  /*0100*/  LDC.64 R32, c[0x0][0x240] ;  /* 0x00009000ff207b82 */ /* 0x000f620000000a00 */
[----:B-1----:R-:W-:-:S05]  /*0110*/  IMAD.SHL.U32 R0, R0, 0x8, RZ ;  /* 0x0000000800007824 */ /* 0x002fca00078e00ff */
[----:B------:R-:W-:-:S05]  /*0120*/  LOP3.LUT R0, R0, 0x3f8, RZ, 0xc0, !PT ;  /* 0x000003f800007812 */ /* 0x000fca00078ec0ff */
[----:B---3--:R-:W-:-:S04]  /*0130*/  IMAD R0, R3, 0x400, R0 ;  /* 0x0000040003007824 */ /* 0x008fc800078e0200 */
[C---:B------:R-:W-:Y:S01]  /*0140*/  IMAD.HI R2, R0.reuse, 0x2aaaaaab, RZ ;  /* 0x2aaaaaab00027827 */ /* 0x040fe200078e02ff */
[----:B------:R-:W-:-:S04]  /*0150*/  ISETP.GE.AND P2, PT, R0, UR6, PT ;  /* 0x0000000600007c0c */ /* 0x000fc8000bf46270 */
[----:B------:R-:W-:-:S04]  /*0160*/  SHF.R.U32.HI R3, RZ, 0x1f, R2 ;  /* 0x0000001fff037819 */ /* 0x000fc80000011602 */
[----:B------:R-:W-:-:S04]  /*0170*/  LEA.HI.SX32 R19, R2, R3, 0x17 ;  /* 0x0000000302137211 */ /* 0x000fc800078fbaff */
[----:B------:R-:W-:Y:S01]  /*0180*/  IADD3 R3, R19, -UR7, RZ ;  /* 0x8000000713037c10 */ /* 0x000fe2000fffe0ff */
[C---:B------:R-:W-:Y:S01]  /*0190*/  IMAD R34, R19.reuse, -0xc00, R0 ;  /* 0xfffff40013227824 */ /* 0x040fe200078e0200 */
[----:B------:R-:W-:-:S03]  /*01a0*/  ISETP.GE.AND P1, PT, R19, UR7, !P2 ;  /* 0x0000000713007c0c */ /* 0x000fc6000d726270 */
[----:B------:R-:W-:Y:S02]  /*01b0*/  IMAD R9, R3, 0xc00, R34 ;  /* 0x00000c0003097824 */ /* 0x000fe400078e0222 */
[----:B----4-:R-:W-:-:S04]  /*01c0*/  IMAD.WIDE R6, R34, 0x2, R6 ;  /* 0x0000000222067825 */ /* 0x010fc800078e0206 */
[----:B--2---:R-:W-:Y:S01]  /*01d0*/  IMAD.WIDE R4, R9, 0x2, R4 ;  /* 0x0000000209047825 */ /* 0x004fe200078e0204 */
[----:B------:R-:W-:Y:S02]  /*01e0*/  CS2R R8, SRZ ;  /* 0x0000000000087805 */ /* 0x000fe4000001ff00 */
[----:B------:R-:W-:Y:S01]  /*01f0*/  SHF.R.S32.HI R17, RZ, 0x1f, R0 ;  /* 0x0000001fff117819 */ /* 0x000fe20000011400 */
[----:B------:R-:W2:Y:S03]  /*0200*/  @P1 LDG.E.EL.128 R12, desc[UR4][R6.64] ;  /* 0x00000004060c1981 */ /* 0x000ea6000c2e1d00 */
[----:B------:R-:W-:Y:S01]  /*0210*/  LEA.HI R20, R17, R0, RZ, 0x7 ;  /* 0x0000000011147211 */ /* 0x000fe200078f38ff */
[----:B------:R1:W3:Y:S01]  /*0220*/  @P1 LDG.E.128 R8, desc[UR4][R4.64] ;  /* 0x0000000404081981 */ /* 0x0002e2000c1e1d00 */
[----:B------:R-:W4:Y:S02]  /*0230*/  LDC.64 R16, c[0x0][0x220] ;  /* 0x00008800ff107b82 */ /* 0x000f240000000a00 */
[----:B------:R-:W-:-:S02]  /*0240*/  SHF.R.S32.HI R2, RZ, 0x7, R20 ;  /* 0x00000007ff027819 */ /* 0x000fc40000011414 */
[----:B------:R-:W-:-:S03]  /*0250*/  ISETP.GE.AND P3, PT, R19, UR7, PT ;  /* 0x0000000713007c0c */ /* 0x000fc6000bf66270 */
[----:B------:R-:W-:Y:S01]  /*0260*/  IMAD.HI R18, R2, 0x2aaaaaab, RZ ;  /* 0x2aaaaaab02127827 */ /* 0x000fe200078e02ff */
[----:B------:R-:W-:-:S04]  /*0270*/  ISETP.LT.AND P0, PT, R0, UR6, !P3 ;  /* 0x0000000600007c0c */ /* 0x000fc8000df01270 */
[----:B------:R-:W-:-:S04]  /*0280*/  SHF.R.U32.HI R21, RZ, 0x1f, R18 ;  /* 0x0000001fff157819 */ /* 0x000fc80000011612 */
[----:B------:R-:W-:-:S05]  /*0290*/  LEA.HI R21, R18, R21, RZ, 0x1e ;  /* 0x0000001512157211 */ /* 0x000fca00078ff0ff */
[----:B------:R-:W-:-:S04]  /*02a0*/  IMAD R2, R21, -0x18, R2 ;  /* 0xffffffe815027824 */ /* 0x000fc800078e0202 */
[----:B------:R-:W-:-:S04]  /*02b0*/  IMAD R19, R19, 0x18, R2 ;  /* 0x0000001813137824 */ /* 0x000fc800078e0202 */
[----:B0---4-:R-:W-:-:S05]  /*02c0*/  IMAD.WIDE R16, R19, 0x4, R16 ;  /* 0x0000000413107825 */ /* 0x011fca00078e0210 */
[----:B------:R-:W4:Y:S04]  /*02d0*/  @P0 LDG.E.EL R27, desc[UR4][R16.64] ;  /* 0x00000004101b0981 */ /* 0x000f28000c2e1900 */
[----:B------:R-:W4:Y:S04]  /*02e0*/  @P0 LDG.E.EL R23, desc[UR4][R16.64] ;  /* 0x0000000410170981 */ /* 0x000f28000c2e1900 */
[----:B------:R-:W4:Y:S04]  /*02f0*/  @P0 LDG.E.EL R24, desc[UR4][R16.64] ;  /* 0x0000000410180981 */ /* 0x000f28000c2e1900 */
[----:B------:R-:W4:Y:S04]  /*0300*/  @P0 LDG.E.EL R25, desc[UR4][R16.64] ;  /* 0x0000000410190981 */ /* 0x000f28000c2e1900 */
[----:B------:R-:W4:Y:S04]  /*0310*/  @P0 LDG.E.EL R26, desc[UR4][R16.64] ;  /* 0x00000004101a0981 */ /* 0x000f28000c2e1900 */
[----:B------:R-:W4:Y:S04]  /*0320*/  @P0 LDG.E.EL R28, desc[UR4][R16.64] ;  /* 0x00000004101c0981 */ /* 0x000f28000c2e1900 */
[----:B------:R-:W4:Y:S04]  /*0330*/  @P0 LDG.E.EL R29, desc[UR4][R16.64] ;  /* 0x00000004101d0981 */ /* 0x000f28000c2e1900 */
[----:B------:R0:W4:Y:S01]  /*0340*/  @P0 LDG.E.EL R30, desc[UR4][R16.64] ;  /* 0x00000004101e0981 */ /* 0x000122000c2e1900 */
[----:B------:R-:W-:Y:S01]  /*0350*/  IMAD R3, R3, 0x18, R2 ;  /* 0x0000001803037824 */ /* 0x000fe200078e0202 */
[----:B-1----:R-:W-:-:S02]  /*0360*/  CS2R R4, SRZ ;  /* 0x0000000000047805 */ /* 0x002fc4000001ff00 */
[----:B------:R-:W-:Y:S01]  /*0370*/  CS2R R6, SRZ ;  /* 0x0000000000067805 */ /* 0x000fe2000001ff00 */
[----:B-----5:R-:W-:Y:S01]  /*0380*/  IMAD.WIDE R32, R3, 0x4, R32 ;  /* 0x0000000403207825 */ /* 0x020fe200078e0220 */
[----:B------:R-:W-:Y:S02]  /*0390*/  CS2R R2, SRZ ;  /* 0x0000000000027805 */ /* 0x000fe4000001ff00 */
[----:B0-----:R-:W-:Y:S02]  /*03a0*/  CS2R R16, SRZ ;  /* 0x0000000000107805 */ /* 0x001fe4000001ff00 */
[----:B------:R-:W5:Y:S04]  /*03b0*/  @P1 LDG.E.EL R4, desc[UR4][R32.64] ;  /* 0x0000000420041981 */ /* 0x000f68000c2e1900 */
[----:B------:R-:W5:Y:S04]  /*03c0*/  @P1 LDG.E.EL R2, desc[UR4][R32.64] ;  /* 0x0000000420021981 */ /* 0x000f68000c2e1900 */
[----:B------:R-:W5:Y:S04]  /*03d0*/  @P1 LDG.E.EL R3, desc[UR4][R32.64] ;  /* 0x0000000420031981 */ /* 0x000f68000c2e1900 */
[----:B------:R-:W5:Y:S04]  /*03e0*/  @P1 LDG.E.EL R5, desc[UR4][R32.64] ;  /* 0x0000000420051981 */ /* 0x000f68000c2e1900 */
[----:B------:R-:W5:Y:S04]  /*03f0*/  @P1 LDG.E.EL R6, desc[UR4][R32.64] ;  /* 0x0000000420061981 */ /* 0x000f68000c2e1900 */
[----:B------:R-:W5:Y:S04]  /*0400*/  @P1 LDG.E.EL R7, desc[UR4][R32.64] ;  /* 0x0000000420071981 */ /* 0x000f68000c2e1900 */
[----:B------:R-:W5:Y:S04]  /*0410*/  @P1 LDG.E.EL R16, desc[UR4][R32.64] ;  /* 0x0000000420101981 */ /* 0x000f68000c2e1900 */
[----:B------:R0:W5:Y:S01]  /*0420*/  @P1 LDG.E.EL R17, desc[UR4][R32.64] ;  /* 0x0000000420111981 */ /* 0x000162000c2e1900 */
[----:B--2---:R-:W-:-:S02]  /*0430*/  SEL R18, R15, RZ, P1 ;  /* 0x000000ff0f127207 */ /* 0x004fc40000800000 */
[----:B---3--:R-:W-:Y:S02]  /*0440*/  SEL R11, R11, RZ, P1 ;  /* 0x000000ff0b0b7207 */ /* 0x008fe40000800000 */
[C---:B------:R-:W-:Y:S02]  /*0450*/  PRMT R19, R18.reuse, 0x7632, R19 ;  /* 0x0000763212137816 */ /* 0x040fe40000000013 */
[C---:B------:R-:W-:Y:S02]  /*0460*/  PRMT R15, R11.reuse, 0x7632, R15 ;  /* 0x000076320b0f7816 */ /* 0x040fe4000000000f */
[----:B------:R-:W-:Y:S01]  /*0470*/  SHF.L.U32 R21, R18, 0x10, RZ ;  /* 0x0000001012157819 */ /* 0x000fe200000006ff */
[----:B------:R-:W-:Y:S01]  /*0480*/  IMAD.U32 R18, R11, 0x10000, RZ ;  /* 0x000100000b127824 */ /* 0x000fe200078e00ff */
[----:B------:R-:W-:Y:S02]  /*0490*/  SEL R31, R10, RZ, P1 ;  /* 0x000000ff0a1f7207 */ /* 0x000fe40000800000 */
[----:B------:R-:W1:Y:S01]  /*04a0*/  LDC.64 R10, c[0x0][0x210] ;  /* 0x00008400ff0a7b82 */ /* 0x000e620000000a00 */
[----:B------:R-:W-:Y:S01]  /*04b0*/  SHF.L.U32 R15, R15, 0x10, RZ ;  /* 0x000000100f0f7819 */ /* 0x000fe200000006ff */
[----:B------:R-:W-:Y:S01]  /*04c0*/  IMAD.U32 R22, R19, 0x10000, RZ ;  /* 0x0001000013167824 */ /* 0x000fe200078e00ff */
[----:B------:R-:W-:-:S03]  /*04d0*/  SEL R14, R14, RZ, P1 ;  /* 0x000000ff0e0e7207 */ /* 0x000fc60000800000 */
[----:B------:R-:W-:Y:S01]  /*04e0*/  FADD R19, R15, R22 ;  /* 0x000000160f137221 */ /* 0x000fe20000000000 */
[----:B------:R-:W-:Y:S01]  /*04f0*/  SEL R15, R13, RZ, P1 ;  /* 0x000000ff0d0f7207 */ /* 0x000fe20000800000 */
[----:B------:R-:W-:Y:S01]  /*0500*/  IMAD.U32 R13, R14, 0x10000, RZ ;  /* 0x000100000e0d7824 */ /* 0x000fe200078e00ff */
[----:B------:R-:W-:Y:S02]  /*0510*/  SHF.L.U32 R22, R31, 0x10, RZ ;  /* 0x000000101f167819 */ /* 0x000fe400000006ff */
[----:B------:R-:W-:Y:S01]  /*0520*/  SEL R9, R9, RZ, P1 ;  /* 0x000000ff09097207 */ /* 0x000fe20000800000 */
[----:B------:R-:W-:Y:S01]  /*0530*/  FADD R18, R18, R21 ;  /* 0x0000001512127221 */ /* 0x000fe20000000000 */
[----:B------:R-:W-:Y:S02]  /*0540*/  IMAD.U32 R36, R15, 0x10000, RZ ;  /* 0x000100000f247824 */ /* 0x000fe400078e00ff */
[----:B------:R-:W-:Y:S01]  /*0550*/  FADD R22, R22, R13 ;  /* 0x0000000d16167221 */ /* 0x000fe20000000000 */
[----:B------:R-:W-:Y:S01]  /*0560*/  SEL R13, R8, RZ, P1 ;  /* 0x000000ff080d7207 */ /* 0x000fe20000800000 */
[----:B------:R-:W-:Y:S01]  /*0570*/  IMAD.U32 R21, R9, 0x10000, RZ ;  /* 0x0001000009157824 */ /* 0x000fe200078e00ff */
[----:B------:R-:W-:-:S02]  /*0580*/  SEL R12, R12, RZ, P1 ;  /* 0x000000ff0c0c7207 */ /* 0x000fc40000800000 */
[----:B------:R-:W-:Y:S02]  /*0590*/  PRMT R14, R14, 0x7632, R14 ;  /* 0x000076320e0e7816 */ /* 0x000fe4000000000e */
[----:B------:R-:W-:Y:S02]  /*05a0*/  PRMT R15, R15, 0x7632, R15 ;  /* 0x000076320f0f7816 */ /* 0x000fe4000000000f */
[----:B------:R-:W-:Y:S02]  /*05b0*/  PRMT R31, R31, 0x7632, R31 ;  /* 0x000076321f1f7816 */ /* 0x000fe4000000001f */
[----:B------:R-:W-:Y:S01]  /*05c0*/  PRMT R9, R9, 0x7632, R9 ;  /* 0x0000763209097816 */ /* 0x000fe20000000009 */
[----:B------:R-:W-:Y:S01]  /*05d0*/  IMAD.U32 R14, R14, 0x10000, RZ ;  /* 0x000100000e0e7824 */ /* 0x000fe200078e00ff */
[----:B------:R-:W-:Y:S01]  /*05e0*/  SHF.L.U32 R8, R15, 0x10, RZ ;  /* 0x000000100f087819 */ /* 0x000fe200000006ff */
[----:B------:R-:W-:Y:S01]  /*05f0*/  IMAD.U32 R31, R31, 0x10000, RZ ;  /* 0x000100001f1f7824 */ /* 0x000fe200078e00ff */
[----:B0-----:R-:W-:Y:S01]  /*0600*/  SHF.L.U32 R32, R13, 0x10, RZ ;  /* 0x000000100d207819 */ /* 0x001fe200000006ff */
[----:B------:R-:W-:Y:S01]  /*0610*/  IMAD.U32 R15, R12, 0x10000, RZ ;  /* 0x000100000c0f7824 */ /* 0x000fe200078e00ff */
[----:B------:R-:W-:Y:S01]  /*0620*/  SHF.L.U32 R9, R9, 0x10, RZ ;  /* 0x0000001009097819 */ /* 0x000fe200000006ff */
[----:B------:R-:W-:-:S02]  /*0630*/  FADD R31, R31, R14 ;  /* 0x0000000e1f1f7221 */ /* 0x000fc40000000000 */
[----:B------:R-:W-:Y:S01]  /*0640*/  FADD R32, R32, R15 ;  /* 0x0000000f20207221 */ /* 0x000fe20000000000 */
[----:B-1----:R-:W-:-:S04]  /*0650*/  IMAD.WIDE R14, R0, 0x2, R10 ;  /* 0x00000002000e7825 */ /* 0x002fc800078e020a */
[----:B------:R-:W-:Y:S01]  /*0660*/  FADD R33, R9, R8 ;  /* 0x0000000809217221 */ /* 0x000fe20000000000 */
[----:B------:R-:W-:Y:S02]  /*0670*/  CS2R R8, SRZ ;  /* 0x0000000000087805 */ /* 0x000fe4000001ff00 */
[----:B------:R-:W-:Y:S02]  /*0680*/  CS2R R10, SRZ ;  /* 0x00000000000a7805 */ /* 0x000fe4000001ff00 */
[----:B----4-:R-:W-:Y:S02]  /*0690*/  SEL R27, R27, RZ, P0 ;  /* 0x000000ff1b1b7207 */ /* 0x010fe40000000000 */
[----:B------:R-:W-:Y:S02]  /*06a0*/  SEL R23, R23, RZ, P0 ;  /* 0x000000ff17177207 */ /* 0x000fe40000000000 */
[----:B------:R-:W-:Y:S01]  /*06b0*/  SEL R24, R24, RZ, P0 ;  /* 0x000000ff18187207 */ /* 0x000fe20000000000 */
[----:B------:R0:W2:Y:S01]  /*06c0*/  @P0 LDG.E.128 R8, desc[UR4][R14.64] ;  /* 0x000000040e080981 */ /* 0x0000a2000c1e1d00 */
[----:B------:R-:W-:-:S02]  /*06d0*/  SEL R25, R25, RZ, P0 ;  /* 0x000000ff19197207 */ /* 0x000fc40000000000 */
[----:B------:R-:W-:Y:S02]  /*06e0*/  SEL R26, R26, RZ, P0 ;  /* 0x000000ff1a1a7207 */ /* 0x000fe40000000000 */
[----:B------:R-:W-:Y:S02]  /*06f0*/  SEL R28, R28, RZ, P0 ;  /* 0x000000ff1c1c7207 */ /* 0x000fe40000000000 */
[----:B------:R-:W-:Y:S01]  /*0700*/  SEL R29, R29, RZ, P0 ;  /* 0x000000ff1d1d7207 */ /* 0x000fe20000000000 */
[----:B0-----:R-:W-:Y:S01]  /*0710*/  IMAD.MOV.U32 R14, RZ, RZ, 0x3c000000 ;  /* 0x3c000000ff0e7424 */ /* 0x001fe200078e00ff */
[----:B------:R-:W-:-:S03]  /*0720*/  SEL R15, R30, RZ, P0 ;  /* 0x000000ff1e0f7207 */ /* 0x000fc60000000000 */
[-C--:B------:R-:W-:Y:S01]  /*0730*/  FFMA R30, R27, R14.reuse, 9.9999999747524270788e-07 ;  /* 0x358637bd1b1e7423 */ /* 0x080fe2000000000e */
[-C--:B------:R-:W-:Y:S01]  /*0740*/  FFMA R23, R23, R14.reuse, 9.9999999747524270788e-07 ;  /* 0x358637bd17177423 */ /* 0x080fe2000000000e */
[-C--:B------:R-:W-:Y:S01]  /*0750*/  FFMA R24, R24, R14.reuse, 9.9999999747524270788e-07 ;  /* 0x358637bd18187423 */ /* 0x080fe2000000000e */
[-C--:B------:R-:W-:Y:S01]  /*0760*/  FFMA R25, R25, R14.reuse, 9.9999999747524270788e-07 ;  /* 0x358637bd19197423 */ /* 0x080fe2000000000e */
[-C--:B------:R-:W-:Y:S01]  /*0770*/  FFMA R26, R26, R14.reuse, 9.9999999747524270788e-07 ;  /* 0x358637bd1a1a7423 */ /* 0x080fe2000000000e */
[-C--:B------:R-:W-:Y:S01]  /*0780*/  FFMA R35, R28, R14.reuse, 9.9999999747524270788e-07 ;  /* 0x358637bd1c237423 */ /* 0x080fe2000000000e */
[-C--:B------:R-:W-:Y:S01]  /*0790*/  FFMA R29, R29, R14.reuse, 9.9999999747524270788e-07 ;  /* 0x358637bd1d1d7423 */ /* 0x080fe2000000000e */
[----:B------:R-:W-:Y:S02]  /*07a0*/  FFMA R27, R15, R14, 9.9999999747524270788e-07 ;  /* 0x358637bd0f1b7423 */ /* 0x000fe4000000000e */
[----:B------:R-:W0:Y:S01]  /*07b0*/  LDC.64 R14, c[0x0][0x218] ;  /* 0x00008600ff0e7b82 */ /* 0x000e220000000a00 */
[----:B------:R-:W-:-:S02]  /*07c0*/  PRMT R12, R12, 0x7632, R12 ;  /* 0x000076320c0c7816 */ /* 0x000fc4000000000c */
[----:B------:R-:W-:Y:S02]  /*07d0*/  PRMT R13, R13, 0x7632, R13 ;  /* 0x000076320d0d7816 */ /* 0x000fe4000000000d */
[----:B------:R-:W-:-:S03]  /*07e0*/  SHF.L.U32 R12, R12, 0x10, RZ ;  /* 0x000000100c0c7819 */ /* 0x000fc600000006ff */
[----:B------:R-:W-:Y:S02]  /*07f0*/  IMAD.U32 R13, R13, 0x10000, RZ ;  /* 0x000100000d0d7824 */ /* 0x000fe400078e00ff */
[----:B------:R-:W-:Y:S02]  /*0800*/  FADD R21, R21, R36 ;  /* 0x0000002415157221 */ /* 0x000fe40000000000 */
[----:B------:R-:W-:Y:S01]  /*0810*/  FADD R28, R13, R12 ;  /* 0x0000000c0d1c7221 */ /* 0x000fe20000000000 */
[----:B------:R-:W-:Y:S01]  /*0820*/  CS2R R12, SRZ ;  /* 0x00000000000c7805 */ /* 0x000fe2000001ff00 */
[----:B0-----:R-:W-:Y:S01]  /*0830*/  IMAD.WIDE R36, R34, 0x2, R14 ;  /* 0x0000000222247825 */ /* 0x001fe200078e020e */
[----:B------:R-:W-:-:S06]  /*0840*/  CS2R R14, SRZ ;  /* 0x00000000000e7805 */ /* 0x000fcc000001ff00 */
[----:B------:R-:W3:Y:S01]  /*0850*/  @P0 LDG.E.EL.128 R12, desc[UR4][R36.64] ;  /* 0x00000004240c0981 */ /* 0x000ee2000c2e1d00 */
[----:B------:R-:W0:Y:S01]  /*0860*/  MUFU.RSQ R29, R29 ;  /* 0x0000001d001d7308 */ /* 0x000e220000001400 */
[----:B-----5:R-:W-:Y:S02]  /*0870*/  SEL R4, R4, RZ, P1 ;  /* 0x000000ff04047207 */ /* 0x020fe40000800000 */
[----:B------:R-:W-:Y:S02]  /*0880*/  SEL R5, R5, RZ, P1 ;  /* 0x000000ff05057207 */ /* 0x000fe40000800000 */
[----:B------:R-:W-:Y:S02]  /*0890*/  SEL R6, R6, RZ, P1 ;  /* 0x000000ff06067207 */ /* 0x000fe40000800000 */
[----:B------:R-:W-:Y:S02]  /*08a0*/  SEL R7, R7, RZ, P1 ;  /* 0x000000ff07077207 */ /* 0x000fe40000800000 */
[----:B--2---:R-:W-:-:S02]  /*08b0*/  SEL R11, R11, RZ, P0 ;  /* 0x000000ff0b0b7207 */ /* 0x004fc40000000000 */
[----:B------:R-:W-:Y:S02]  /*08c0*/  SEL R10, R10, RZ, P0 ;  /* 0x000000ff0a0a7207 */ /* 0x000fe40000000000 */
[----:B------:R-:W-:Y:S02]  /*08d0*/  SEL R9, R9, RZ, P0 ;  /* 0x000000ff09097207 */ /* 0x000fe40000000000 */
[----:B------:R-:W-:Y:S02]  /*08e0*/  SEL R8, R8, RZ, P0 ;  /* 0x000000ff08087207 */ /* 0x000fe40000000000 */
[----:B---3--:R-:W-:Y:S02]  /*08f0*/  SEL R34, R15, RZ, P0 ;  /* 0x000000ff0f227207 */ /* 0x008fe40000000000 */
[----:B------:R1:W2:Y:S02]  /*0900*/  MUFU.RSQ R15, R27 ;  /* 0x0000001b000f7308 */ /* 0x0002a40000001400 */
[C---:B------:R-:W-:Y:S01]  /*0910*/  PRMT R36, R34.reuse, 0x7632, R36 ;  /* 0x0000763222247816 */ /* 0x040fe20000000024 */
[----:B------:R-:W-:Y:S01]  /*0920*/  IMAD.U32 R34, R34, 0x10000, RZ ;  /* 0x0001000022227824 */ /* 0x000fe200078e00ff */
[----:B-1----:R-:W-:-:S02]  /*0930*/  PRMT R27, R11, 0x7632, R27 ;  /* 0x000076320b1b7816 */ /* 0x002fc4000000001b */
[----:B------:R-:W-:Y:S01]  /*0940*/  SHF.L.U32 R11, R11, 0x10, RZ ;  /* 0x000000100b0b7819 */ /* 0x000fe200000006ff */
[----:B------:R-:W-:Y:S01]  /*0950*/  IMAD.U32 R36, R36, 0x10000, RZ ;  /* 0x0001000024247824 */ /* 0x000fe200078e00ff */
[----:B------:R-:W-:-:S03]  /*0960*/  SHF.L.U32 R27, R27, 0x10, RZ ;  /* 0x000000101b1b7819 */ /* 0x000fc600000006ff */
[----:B------:R-:W-:Y:S01]  /*0970*/  FADD R34, R11, R34 ;  /* 0x000000220b227221 */ /* 0x000fe20000000000 */
[----:B------:R-:W-:Y:S01]  /*0980*/  SEL R14, R14, RZ, P0 ;  /* 0x000000ff0e0e7207 */ /* 0x000fe20000000000 */
[----:B------:R-:W-:Y:S01]  /*0990*/  FADD R36, R27, R36 ;  /* 0x000000241b247221 */ /* 0x000fe20000000000 */
[C---:B------:R-:W-:Y:S01]  /*09a0*/  PRMT R11, R10.reuse, 0x7632, R11 ;  /* 0x000076320a0b7816 */ /* 0x040fe2000000000b */
[----:B0-----:R-:W-:Y:S01]  /*09b0*/  FMUL R27, R29, R34 ;  /* 0x000000221d1b7220 */ /* 0x001fe20000400000 */
[----:B------:R-:W-:Y:S02]  /*09c0*/  SHF.L.U32 R34, R10, 0x10, RZ ;  /* 0x000000100a227819 */ /* 0x000fe400000006ff */
[C---:B------:R-:W-:Y:S01]  /*09d0*/  PRMT R10, R14.reuse, 0x7632, R10 ;  /* 0x000076320e0a7816 */ /* 0x040fe2000000000a */
[----:B------:R-:W-:Y:S01]  /*09e0*/  IMAD.U32 R29, R14, 0x10000, RZ ;  /* 0x000100000e1d7824 */ /* 0x000fe200078e00ff */
[----:B------:R-:W-:-:S03]  /*09f0*/  SHF.L.U32 R11, R11, 0x10, RZ ;  /* 0x000000100b0b7819 */ /* 0x000fc600000006ff */
[----:B------:R-:W-:-:S04]  /*0a00*/  IMAD.U32 R14, R10, 0x10000, RZ ;  /* 0x000100000a0e7824 */ /* 0x000fc800078e00ff */
[----:B------:R-:W-:Y:S01]  /*0a10*/  FADD R11, R11, R14 ;  /* 0x0000000e0b0b7221 */ /* 0x000fe20000000000 */
[----:B------:R-:W-:Y:S01]  /*0a20*/  SEL R14, R13, RZ, P0 ;  /* 0x000000ff0d0e7207 */ /* 0x000fe20000000000 */
[----:B------:R-:W-:Y:S01]  /*0a30*/  FADD R10, R34, R29 ;  /* 0x0000001d220a7221 */ /* 0x000fe20000000000 */
[C---:B------:R-:W-:Y:S02]  /*0a40*/  PRMT R13, R9.reuse, 0x7632, R13 ;  /* 0x00007632090d7816 */ /* 0x040fe4000000000d */
[----:B------:R-:W-:Y:S01]  /*0a50*/  SHF.L.U32 R29, R9, 0x10, RZ ;  /* 0x00000010091d7819 */ /* 0x000fe200000006ff */
[C---:B------:R-:W-:Y:S01]  /*0a60*/  IMAD.U32 R34, R14.reuse, 0x10000, RZ ;  /* 0x000100000e227824 */ /* 0x040fe200078e00ff */
[----:B------:R-:W-:Y:S01]  /*0a70*/  PRMT R9, R14, 0x7632, R9 ;  /* 0x000076320e097816 */ /* 0x000fe20000000009 */
[----:B--2---:R-:W-:Y:S01]  /*0a80*/  FMUL R15, R15, R36 ;  /* 0x000000240f0f7220 */ /* 0x004fe20000400000 */
[----:B------:R-:W-:Y:S01]  /*0a90*/  SHF.L.U32 R14, R13, 0x10, RZ ;  /* 0x000000100d0e7819 */ /* 0x000fe200000006ff */
[----:B------:R-:W-:Y:S01]  /*0aa0*/  FADD R13, R29, R34 ;  /* 0x000000221d0d7221 */ /* 0x000fe20000000000 */
[----:B------:R0:W1:Y:S01]  /*0ab0*/  MUFU.RSQ R36, R35 ;  /* 0x0000002300247308 */ /* 0x0000620000001400 */
[----:B------:R-:W-:Y:S01]  /*0ac0*/  IMAD.U32 R9, R9, 0x10000, RZ ;  /* 0x0001000009097824 */ /* 0x000fe200078e00ff */
[----:B------:R-:W-:Y:S01]  /*0ad0*/  SEL R29, R12, RZ, P0 ;  /* 0x000000ff0c1d7207 */ /* 0x000fe20000000000 */
[----:B0-----:R-:W0:Y:S02]  /*0ae0*/  LDC.64 R34, c[0x0][0x228] ;  /* 0x00008a00ff227b82 */ /* 0x001e240000000a00 */
[----:B------:R-:W-:Y:S01]  /*0af0*/  FADD R9, R14, R9 ;  /* 0x000000090e097221 */ /* 0x000fe20000000000 */
[C---:B------:R-:W-:Y:S01]  /*0b00*/  PRMT R14, R8.reuse, 0x7632, R14 ;  /* 0x00007632080e7816 */ /* 0x040fe2000000000e */
[----:B------:R-:W-:Y:S01]  /*0b10*/  IMAD.U32 R37, R29, 0x10000, RZ ;  /* 0x000100001d257824 */ /* 0x000fe200078e00ff */
[----:B------:R-:W-:-:S02]  /*0b20*/  SHF.L.U32 R12, R8, 0x10, RZ ;  /* 0x00000010080c7819 */ /* 0x000fc400000006ff */
[----:B------:R-:W-:Y:S02]  /*0b30*/  PRMT R8, R29, 0x7632, R8 ;  /* 0x000076321d087816 */ /* 0x000fe40000000008 */
[----:B------:R-:W-:Y:S01]  /*0b40*/  SHF.L.U32 R14, R14, 0x10, RZ ;  /* 0x000000100e0e7819 */ /* 0x000fe200000006ff */
[----:B------:R-:W-:Y:S01]  /*0b50*/  FADD R12, R12, R37 ;  /* 0x000000250c0c7221 */ /* 0x000fe20000000000 */
[----:B------:R-:W-:Y:S01]  /*0b60*/  LOP3.LUT R37, R20, 0xffffff80, RZ, 0xc0, !PT ;  /* 0xffffff8014257812 */ /* 0x000fe200078ec0ff */
[----:B------:R-:W-:Y:S01]  /*0b70*/  IMAD.U32 R8, R8, 0x10000, RZ ;  /* 0x0001000008087824 */ /* 0x000fe200078e00ff */
[----:B------:R-:W2:Y:S02]  /*0b80*/  MUFU.RSQ R29, R30 ;  /* 0x0000001e001d7308 */ /* 0x000ea40000001400 */
[----:B------:R-:W-:Y:S01]  /*0b90*/  IADD3 R37, R0, -R37, RZ ;  /* 0x8000002500257210 */ /* 0x000fe20007ffe0ff */
[----:B------:R-:W-:-:S05]  /*0ba0*/  FADD R14, R14, R8 ;  /* 0x000000080e0e7221 */ /* 0x000fca0000000000 */
[----:B------:R2:W3:Y:S01]  /*0bb0*/  MUFU.RSQ R8, R26 ;  /* 0x0000001a00087308 */ /* 0x0004e20000001400 */
[----:B0-----:R-:W-:Y:S01]  /*0bc0*/  IMAD.WIDE R34, R37, 0x2, R34 ;  /* 0x0000000225227825 */ /* 0x001fe200078e0222 */
[----:B------:R-:W-:-:S03]  /*0bd0*/  SEL R37, R2, RZ, P1 ;  /* 0x000000ff02257207 */ /* 0x000fc60000800000 */
[----:B------:R-:W-:Y:S02]  /*0be0*/  IMAD.MOV.U32 R2, RZ, RZ, 0x3c000000 ;  /* 0x3c000000ff027424 */ /* 0x000fe400078e00ff */
[----:B-1----:R-:W-:Y:S02]  /*0bf0*/  FMUL R20, R36, R11 ;  /* 0x0000000b24147220 */ /* 0x002fe40000400000 */
[----:B------:R-:W-:Y:S01]  /*0c00*/  FFMA R36, R37, R2, 9.9999999747524270788e-07 ;  /* 0x358637bd25247423 */ /* 0x000fe20000000002 */
[----:B------:R-:W-:Y:S01]  /*0c10*/  SEL R37, R3, RZ, P1 ;  /* 0x000000ff03257207 */ /* 0x000fe20000800000 */
[----:B--2---:R-:W-:Y:S02]  /*0c20*/  FMUL R26, R29, R10 ;  /* 0x0000000a1d1a7220 */ /* 0x004fe40000400000 */
[----:B------:R-:W0:Y:S01]  /*0c30*/  MUFU.RSQ R3, R36 ;  /* 0x0000002400037308 */ /* 0x000e220000001400 */
[----:B---3--:R-:W-:Y:S01]  /*0c40*/  FMUL R29, R8, R9 ;  /* 0x00000009081d7220 */ /* 0x008fe20000400000 */
[----:B------:R-:W-:-:S02]  /*0c50*/  CS2R R8, SRZ ;  /* 0x0000000000087805 */ /* 0x000fc4000001ff00 */
[----:B------:R-:W-:Y:S02]  /*0c60*/  CS2R R10, SRZ ;  /* 0x00000000000a7805 */ /* 0x000fe4000001ff00 */
[----:B------:R-:W-:-:S04]  /*0c70*/  SEL R30, R16, RZ, P1 ;  /* 0x000000ff101e7207 */ /* 0x000fc80000800000 */
[----:B------:R1:W2:Y:S01]  /*0c80*/  @P0 LDG.E.EL.128 R8, desc[UR4][R34.64] ;  /* 0x0000000422080981 */ /* 0x0002a2000c2e1d00 */
[-C--:B------:R-:W-:Y:S01]  /*0c90*/  FFMA R37, R37, R2.reuse, 9.9999999747524270788e-07 ;  /* 0x358637bd25257423 */ /* 0x080fe20000000002 */
[-C--:B------:R-:W-:Y:S01]  /*0ca0*/  FFMA R4, R4, R2.reuse, 9.9999999747524270788e-07 ;  /* 0x358637bd04047423 */ /* 0x080fe20000000002 */
[-C--:B------:R-:W-:Y:S01]  /*0cb0*/  FFMA R5, R5, R2.reuse, 9.9999999747524270788e-07 ;  /* 0x358637bd05057423 */ /* 0x080fe20000000002 */
[-C--:B------:R-:W-:Y:S01]  /*0cc0*/  FFMA R16, R6, R2.reuse, 9.9999999747524270788e-07 ;  /* 0x358637bd06107423 */ /* 0x080fe20000000002 */
[-C--:B------:R-:W-:Y:S01]  /*0cd0*/  FFMA R30, R30, R2.reuse, 9.9999999747524270788e-07 ;  /* 0x358637bd1e1e7423 */ /* 0x080fe20000000002 */
[----:B-1----:R-:W-:Y:S01]  /*0ce0*/  SEL R34, R17, RZ, P1 ;  /* 0x000000ff11227207 */ /* 0x002fe20000800000 */
[----:B------:R-:W-:Y:S01]  /*0cf0*/  FFMA R35, R7, R2, 9.9999999747524270788e-07 ;  /* 0x358637bd07237423 */ /* 0x000fe20000000002 */
[----:B0-----:R-:W-:-:S03]  /*0d00*/  FMUL R32, R3, R32 ;  /* 0x0000002003207220 */ /* 0x001fc60000400000 */
[----:B------:R-:W-:Y:S02]  /*0d10*/  FFMA R34, R34, R2, 9.9999999747524270788e-07 ;  /* 0x358637bd22227423 */ /* 0x000fe40000000002 */
[----:B------:R-:W0:Y:S01]  /*0d20*/  LDC.64 R2, c[0x0][0x248] ;  /* 0x00009200ff027b82 */ /* 0x000e220000000a00 */
[----:B------:R-:W-:Y:S01]  /*0d30*/  SHF.R.S32.HI R7, RZ, 0x1f, R0 ;  /* 0x0000001fff077819 */ /* 0x000fe20000011400 */
[----:B------:R-:W1:Y:S03]  /*0d40*/  MUFU.RSQ R4, R4 ;  /* 0x0000000400047308 */ /* 0x000e660000001400 */
[----:B------:R-:W-:-:S05]  /*0d50*/  LEA.HI R7, R7, R0, RZ, 0x7 ;  /* 0x0000000007077211 */ /* 0x000fca00078f38ff */
[----:B------:R3:W4:Y:S01]  /*0d60*/  MUFU.RSQ R6, R5 ;  /* 0x0000000500067308 */ /* 0x0007220000001400 */
[----:B------:R-:W-:-:S04]  /*0d70*/  LOP3.LUT R7, R7, 0xffffff80, RZ, 0xc0, !PT ;  /* 0xffffff8007077812 */ /* 0x000fc800078ec0ff */
[----:B------:R-:W-:Y:S01]  /*0d80*/  IADD3 R7, R0, -R7, RZ ;  /* 0x8000000700077210 */ /* 0x000fe20007ffe0ff */
[----:B-1----:R-:W-:Y:S01]  /*0d90*/  FMUL R21, R4, R21 ;  /* 0x0000001504157220 */ /* 0x002fe20000400000 */
[----:B---3--:R-:W-:-:S03]  /*0da0*/  CS2R R4, SRZ ;  /* 0x0000000000047805 */ /* 0x008fc6000001ff00 */
[----:B0-----:R-:W-:-:S04]  /*0db0*/  IMAD.WIDE R2, R7, 0x2, R2 ;  /* 0x0000000207027825 */ /* 0x001fc800078e0202 */
[----:B----4-:R-:W-:Y:S01]  /*0dc0*/  FMUL R33, R6, R33 ;  /* 0x0000002106217220 */ /* 0x010fe20000400000 */
[----:B------:R-:W-:-:S06]  /*0dd0*/  CS2R R6, SRZ ;  /* 0x0000000000067805 */ /* 0x000fcc000001ff00 */
[----:B------:R0:W3:Y:S01]  /*0de0*/  @P1 LDG.E.EL.128 R4, desc[UR4][R2.64] ;  /* 0x0000000402041981 */ /* 0x0000e2000c2e1d00 */
[----:B------:R-:W1:Y:S08]  /*0df0*/  MUFU.RSQ R17, R37 ;  /* 0x0000002500117308 */ /* 0x000e700000001400 */
[----:B------:R-:W4:Y:S01]  /*0e00*/  MUFU.RSQ R16, R16 ;  /* 0x0000001000107308 */ /* 0x000f220000001400 */
[----:B-1----:R-:W-:-:S07]  /*0e10*/  FMUL R17, R17, R28 ;  /* 0x0000001c11117220 */ /* 0x002fce0000400000 */
[----:B------:R-:W1:Y:S08]  /*0e20*/  MUFU.RSQ R23, R23 ;  /* 0x0000001700177308 */ /* 0x000e700000001400 */
[----:B------:R-:W5:Y:S01]  /*0e30*/  MUFU.RSQ R28, R25 ;  /* 0x00000019001c7308 */ /* 0x000f620000001400 */
[----:B----4-:R-:W-:Y:S01]  /*0e40*/  FMUL R22, R16, R22 ;  /* 0x0000001610167220 */ /* 0x010fe20000400000 */
[----:B-1----:R-:W-:-:S06]  /*0e50*/  FMUL R12, R23, R12 ;  /* 0x0000000c170c7220 */ /* 0x002fcc0000400000 */
[----:B------:R-:W1:Y:S01]  /*0e60*/  MUFU.RSQ R37, R24 ;  /* 0x0000001800257308 */ /* 0x000e620000001400 */
[----:B-----5:R-:W-:Y:S01]  /*0e70*/  FMUL R13, R28, R13 ;  /* 0x0000000d1c0d7220 */ /* 0x020fe20000400000 */
[----:B-1----:R-:W-:-:S06]  /*0e80*/  FMUL R14, R37, R14 ;  /* 0x0000000e250e7220 */ /* 0x002fcc0000400000 */
[----:B------:R-:W1:Y:S08]  /*0e90*/  MUFU.RSQ R36, R35 ;  /* 0x0000002300247308 */ /* 0x000e700000001400 */
[----:B------:R-:W4:Y:S08]  /*0ea0*/  MUFU.RSQ R30, R30 ;  /* 0x0000001e001e7308 */ /* 0x000f300000001400 */
[----:B------:R-:W5:Y:S01]  /*0eb0*/  MUFU.RSQ R34, R34 ;  /* 0x0000002200227308 */ /* 0x000f620000001400 */
[----:B-1----:R-:W-:Y:S01]  /*0ec0*/  FMUL R31, R36, R31 ;  /* 0x0000001f241f7220 */ /* 0x002fe20000400000 */
[----:B----4-:R-:W-:Y:S01]  /*0ed0*/  FMUL R18, R30, R18 ;  /* 0x000000121e127220 */ /* 0x010fe20000400000 */
[----:B-----5:R-:W-:Y:S01]  /*0ee0*/  FMUL R19, R34, R19 ;  /* 0x0000001322137220 */ /* 0x020fe20000400000 */
[----:B--2---:R-:W-:-:S02]  /*0ef0*/  SEL R9, R9, RZ, P0 ;  /* 0x000000ff09097207 */ /* 0x004fc40000000000 */
[----:B------:R-:W-:Y:S02]  /*0f00*/  SEL R10, R10, RZ, P0 ;  /* 0x000000ff0a0a7207 */ /* 0x000fe40000000000 */
[C---:B0-----:R-:W-:Y:S02]  /*0f10*/  PRMT R2, R9.reuse, 0x7632, R2 ;  /* 0x0000763209027816 */ /* 0x041fe40000000002 */
[----:B------:R-:W-:-:S03]  /*0f20*/  SHF.L.U32 R9, R9, 0x10, RZ ;  /* 0x0000001009097819 */ /* 0x000fc600000006ff */
[----:B------:R-:W-:Y:S01]  /*0f30*/  IMAD.U32 R16, R2, 0x10000, RZ ;  /* 0x0001000002107824 */ /* 0x000fe200078e00ff */
[----:B------:R-:W-:Y:S02]  /*0f40*/  PRMT R2, R10, 0x7632, R2 ;  /* 0x000076320a027816 */ /* 0x000fe40000000002 */
[----:B------:R-:W-:-:S03]  /*0f50*/  SEL R11, R11, RZ, P0 ;  /* 0x000000ff0b0b7207 */ /* 0x000fc60000000000 */
[----:B------:R-:W-:Y:S02]  /*0f60*/  IMAD.U32 R23, R2, 0x10000, RZ ;  /* 0x0001000002177824 */ /* 0x000fe400078e00ff */
[----:B------:R-:W-:Y:S01]  /*0f70*/  FADD R2, RZ, R9 ;  /* 0x00000009ff027221 */ /* 0x000fe20000000000 */
[----:B------:R-:W-:Y:S02]  /*0f80*/  PRMT R3, R11, 0x7632, R3 ;  /* 0x000076320b037816 */ /* 0x000fe40000000003 */
[----:B------:R-:W-:Y:S01]  /*0f90*/  SEL R8, R8, RZ, P0 ;  /* 0x000000ff08087207 */ /* 0x000fe20000000000 */
[----:B------:R-:W-:Y:S01]  /*0fa0*/  FADD R9, RZ, R23 ;  /* 0x00000017ff097221 */ /* 0x000fe20000000000 */
[----:B------:R-:W-:Y:S01]  /*0fb0*/  FMUL R2, R13, R2 ;  /* 0x000000020d027220 */ /* 0x000fe20000400000 */
[----:B------:R-:W-:Y:S01]  /*0fc0*/  SHF.L.U32 R10, R10, 0x10, RZ ;  /* 0x000000100a0a7819 */ /* 0x000fe200000006ff */
[----:B------:R-:W-:Y:S01]  /*0fd0*/  FADD R16, RZ, R16 ;  /* 0x00000010ff107221 */ /* 0x000fe20000000000 */
[----:B------:R-:W-:Y:S01]  /*0fe0*/  IMAD.U32 R13, R3, 0x10000, RZ ;  /* 0x00010000030d7824 */ /* 0x000fe200078e00ff */
[----:B------:R-:W-:Y:S01]  /*0ff0*/  PRMT R3, R8, 0x7632, R3 ;  /* 0x0000763208037816 */ /* 0x000fe20000000003 */
[----:B------:R-:W-:Y:S01]  /*1000*/  FMUL R20, R20, R9 ;  /* 0x0000000914147220 */ /* 0x000fe20000400000 */
[----:B------:R-:W-:Y:S01]  /*1010*/  FMUL R29, R29, R16 ;  /* 0x000000101d1d7220 */ /* 0x000fe20000400000 */
[----:B------:R-:W-:Y:S01]  /*1020*/  FADD R9, RZ, R10 ;  /* 0x0000000aff097221 */ /* 0x000fe20000000000 */
[----:B------:R-:W-:Y:S01]  /*1030*/  SHF.L.U32 R16, R11, 0x10, RZ ;  /* 0x000000100b107819 */ /* 0x000fe200000006ff */
[----:B------:R-:W-:Y:S01]  /*1040*/  FADD R10, RZ, R13 ;  /* 0x0000000dff0a7221 */ /* 0x000fe20000000000 */
[----:B------:R-:W-:Y:S01]  /*1050*/  IMAD.U32 R13, R3, 0x10000, RZ ;  /* 0x00010000030d7824 */ /* 0x000fe200078e00ff */
[----:B------:R-:W-:Y:S01]  /*1060*/  SHF.L.U32 R11, R8, 0x10, RZ ;  /* 0x00000010080b7819 */ /* 0x000fe200000006ff */
[----:B------:R-:W-:-:S02]  /*1070*/  FMUL R3, R26, R9 ;  /* 0x000000091a037220 */ /* 0x000fc40000400000 */
[----:B------:R-:W-:Y:S02]  /*1080*/  FADD R9, RZ, R13 ;  /* 0x0000000dff097221 */ /* 0x000fe40000000000 */
[----:B------:R-:W-:Y:S02]  /*1090*/  FADD R11, RZ, R11 ;  /* 0x0000000bff0b7221 */ /* 0x000fe40000000000 */
[----:B------:R-:W-:Y:S02]  /*10a0*/  FMUL R14, R14, R9 ;  /* 0x000000090e0e7220 */ /* 0x000fe40000400000 */
[----:B------:R-:W-:Y:S01]  /*10b0*/  FMUL R9, R12, R11 ;  /* 0x0000000b0c097220 */ /* 0x000fe20000400000 */
[----:B------:R-:W-:Y:S01]  /*10c0*/  FMUL R15, R15, R10 ;  /* 0x0000000a0f0f7220 */ /* 0x000fe20000400000 */
[----:B---3--:R-:W-:-:S04]  /*10d0*/  SEL R4, R4, RZ, P1 ;  /* 0x000000ff04047207 */ /* 0x008fc80000800000 */
[C---:B------:R-:W-:Y:S01]  /*10e0*/  PRMT R11, R4.reuse, 0x7632, R11 ;  /* 0x00007632040b7816 */ /* 0x040fe2000000000b */
[----:B------:R-:W-:Y:S01]  /*10f0*/  IMAD.U32 R12, R4, 0x10000, RZ ;  /* 0x00010000040c7824 */ /* 0x000fe200078e00ff */
[----:B------:R-:W-:Y:S02]  /*1100*/  SEL R10, R5, RZ, P1 ;  /* 0x000000ff050a7207 */ /* 0x000fe40000800000 */
[----:B------:R-:W-:Y:S01]  /*1110*/  SHF.L.U32 R11, R11, 0x10, RZ ;  /* 0x000000100b0b7819 */ /* 0x000fe200000006ff */
[----:B------:R-:W-:Y:S01]  /*1120*/  FADD R23, RZ, R12 ;  /* 0x0000000cff177221 */ /* 0x000fe20000000000 */
[----:B------:R-:W-:Y:S01]  /*1130*/  SEL R6, R6, RZ, P1 ;  /* 0x000000ff06067207 */ /* 0x000fe20000800000 */
[C---:B------:R-:W-:Y:S01]  /*1140*/  IMAD.U32 R13, R10.reuse, 0x10000, RZ ;  /* 0x000100000a0d7824 */ /* 0x040fe200078e00ff */
[----:B------:R-:W0:Y:S01]  /*1150*/  LDC.64 R4, c[0x0][0x250] ;  /* 0x00009400ff047b82 */ /* 0x000e220000000a00 */
[----:B------:R-:W-:Y:S01]  /*1160*/  FADD R12, RZ, R11 ;  /* 0x0000000bff0c7221 */ /* 0x000fe20000000000 */
[----:B------:R-:W-:-:S02]  /*1170*/  PRMT R10, R10, 0x7632, R10 ;  /* 0x000076320a0a7816 */ /* 0x000fc4000000000a */
[----:B------:R-:W-:Y:S01]  /*1180*/  SEL R7, R7, RZ, P1 ;  /* 0x000000ff07077207 */ /* 0x000fe20000800000 */
[----:B------:R-:W-:Y:S01]  /*1190*/  @P3 FMUL R14, R17, R12 ;  /* 0x0000000c110e3220 */ /* 0x000fe20000400000 */
[----:B------:R-:W-:Y:S01]  /*11a0*/  SHF.L.U32 R11, R10, 0x10, RZ ;  /* 0x000000100a0b7819 */ /* 0x000fe200000006ff */
[C---:B------:R-:W-:Y:S01]  /*11b0*/  IMAD.U32 R12, R6.reuse, 0x10000, RZ ;  /* 0x00010000060c7824 */ /* 0x040fe200078e00ff */
[----:B------:R-:W-:Y:S02]  /*11c0*/  PRMT R10, R6, 0x7632, R10 ;  /* 0x00007632060a7816 */ /* 0x000fe4000000000a */
[C---:B------:R-:W-:Y:S01]  /*11d0*/  PRMT R6, R7.reuse, 0x7632, R6 ;  /* 0x0000763207067816 */ /* 0x040fe20000000006 */
[----:B------:R-:W-:Y:S01]  /*11e0*/  FADD R8, RZ, R16 ;  /* 0x00000010ff087221 */ /* 0x000fe20000000000 */
[----:B------:R-:W-:Y:S01]  /*11f0*/  FADD R16, RZ, R13 ;  /* 0x0000000dff107221 */ /* 0x000fe20000000000 */
[----:B------:R-:W-:Y:S01]  /*1200*/  SHF.L.U32 R10, R10, 0x10, RZ ;  /* 0x000000100a0a7819 */ /* 0x000fe200000006ff */
[----:B------:R-:W-:Y:S01]  /*1210*/  IMAD.U32 R7, R7, 0x10000, RZ ;  /* 0x0001000007077824 */ /* 0x000fe200078e00ff */
[----:B------:R-:W-:Y:S01]  /*1220*/  SHF.L.U32 R6, R6, 0x10, RZ ;  /* 0x0000001006067819 */ /* 0x000fe200000006ff */
[----:B------:R-:W-:Y:S01]  /*1230*/  @P3 FMUL R2, R21, R16 ;  /* 0x0000001015023220 */ /* 0x000fe20000400000 */
[----:B------:R-:W-:Y:S01]  /*1240*/  FADD R16, RZ, R11 ;  /* 0x0000000bff107221 */ /* 0x000fe20000000000 */
[----:B------:R-:W-:Y:S01]  /*1250*/  FADD R11, RZ, R12 ;  /* 0x0000000cff0b7221 */ /* 0x000fe20000000000 */
[----:B------:R-:W-:Y:S01]  /*1260*/  FADD R10, RZ, R10 ;  /* 0x0000000aff0a7221 */ /* 0x000fe20000000000 */
[----:B------:R-:W-:Y:S01]  /*1270*/  FADD R7, RZ, R7 ;  /* 0x00000007ff077221 */ /* 0x000fe20000000000 */
[----:B------:R-:W-:Y:S01]  /*1280*/  FADD R6, RZ, R6 ;  /* 0x00000006ff067221 */ /* 0x000fe20000000000 */
[----:B------:R-:W-:Y:S01]  /*1290*/  FMUL R8, R27, R8 ;  /* 0x000000081b087220 */ /* 0x000fe20000400000 */
[----:B------:R-:W-:Y:S01]  /*12a0*/  @P3 FMUL R9, R32, R23 ;  /* 0x0000001720093220 */ /* 0x000fe20000400000 */
[----:B------:R-:W-:Y:S01]  /*12b0*/  @P3 FMUL R29, R33, R16 ;  /* 0x00000010211d3220 */ /* 0x000fe20000400000 */
[----:B------:R-:W-:Y:S01]  /*12c0*/  @P3 FMUL R3, R22, R11 ;  /* 0x0000000b16033220 */ /* 0x000fe20000400000 */
[----:B------:R-:W-:Y:S01]  /*12d0*/  @P3 FMUL R20, R31, R10 ;  /* 0x0000000a1f143220 */ /* 0x000fe20000400000 */
[----:B------:R-:W-:Y:S01]  /*12e0*/  @P3 FMUL R8, R18, R7 ;  /* 0x0000000712083220 */ /* 0x000fe20000400000 */
[----:B------:R-:W-:Y:S01]  /*12f0*/  @P3 FMUL R15, R19, R6 ;  /* 0x00000006130f3220 */ /* 0x000fe20000400000 */
[----:B------:R-:W-:Y:S01]  /*1300*/  F2FP.BF16.F32.PACK_AB R12, R14, R9 ;  /* 0x000000090e0c723e */ /* 0x000fe200000010ff */
[----:B0-----:R-:W-:Y:S01]  /*1310*/  IMAD.WIDE R4, R0, 0x2, R4 ;  /* 0x0000000200047825 */ /* 0x001fe200078e0204 */
[----:B------:R-:W-:-:S02]  /*1320*/  F2FP.BF16.F32.PACK_AB R13, R29, R2 ;  /* 0x000000021d0d723e */ /* 0x000fc400000010ff */
[----:B------:R-:W-:Y:S02]  /*1330*/  F2FP.BF16.F32.PACK_AB R14, R20, R3 ;  /* 0x00000003140e723e */ /* 0x000fe400000010ff */
[----:B------:R-:W-:Y:S01]  /*1340*/  F2FP.BF16.F32.PACK_AB R15, R15, R8 ;  /* 0x000000080f0f723e */ /* 0x000fe200000010ff */
[----:B------:R-:W-:Y:S06]  /*1350*/  @P2 EXIT ;  /* 0x000000000000294d */ /* 0x000fec0003800000 */
[----:B------:R-:W-:Y:S01]  /*1360*/  STG.E.128 desc[UR4][R4.64], R12 ;  /* 0x0000000c04007986 */ /* 0x000fe2000c101d04 */
[----:B------:R-:W-:Y:S05]  /*1370*/  EXIT ;  /* 0x000000000000794d */ /* 0x000fea0003800000 */
.L_x_0:
[----:B------:R-:W-:-:S00]  /*1380*/  BRA `(.L_x_0) ;  /* 0xfffffffc00fc7947 */ /* 0x000fc0000383ffff */
[----:B------:R-:W-:-:S00]  /*1390*/  NOP ;  /* 0x0000000000007918 */ /* 0x000fc00000000000 */
        /* <DEDUP_REMOVED lines=14> */
.L_x_1:


//--------------------- .nv.global.init           --------------------------
	.section	.nv.global.init,"aw",@progbits
.nv.global.init:
	.type		_$_str,@object
	.size		_$_str,(.L_0 - _$_str)
_$_str:
        /*0000*/ 	.byte	0x5f, 0x5f, 0x43, 0x55, 0x44, 0x41, 0x5f, 0x46, 0x54, 0x5a, 0x00
.L_0:


//--------------------- .nv.constant0.triton_     --------------------------
	.section	.nv.constant0.triton_,"a",@progbits
	.sectionflags	@""
	.align	4
.nv.constant0.triton_:
	.zero		612
